	.headerflags	@"EF_CUDA_TEXMODE_UNIFIED EF_CUDA_64BIT_ADDRESS EF_CUDA_ACCELERATORS EF_CUDA_SM90 EF_CUDA_VIRTUAL_SM(EF_CUDA_SM90)"
	.elftype	@"ET_EXEC"


//--------------------- .nv.info                  --------------------------
	.section	.nv.info,"",@"SHT_CUDA_INFO"
	.align	4


	//----- nvinfo : EIATTR_REGCOUNT
	.align		4
        /*0000*/ 	.byte	0x04, 0x2f
        /*0002*/ 	.short	(.L_1 - .L_0)
	.align		4
.L_0:
        /*0004*/ 	.word	index@(triton_poi_fused__prelu_kernel_add_2)
        /*0008*/ 	.word	0x00000016


	//----- nvinfo : EIATTR_MIN_STACK_SIZE
	.align		4
.L_1:
        /*000c*/ 	.byte	0x04, 0x12
        /*000e*/ 	.short	(.L_3 - .L_2)
	.align		4
.L_2:
        /*0010*/ 	.word	index@(triton_poi_fused__prelu_kernel_add_2)
        /*0014*/ 	.word	0x00000000


	//----- nvinfo : EIATTR_FRAME_SIZE
	.align		4
.L_3:
        /*0018*/ 	.byte	0x04, 0x11
        /*001a*/ 	.short	(.L_5 - .L_4)
	.align		4
.L_4:
        /*001c*/ 	.word	index@(triton_poi_fused__prelu_kernel_add_2)
        /*0020*/ 	.word	0x00000000


	//----- nvinfo : EIATTR_MIN_STACK_SIZE
	.align		4
.L_5:
        /*0024*/ 	.byte	0x04, 0x12
        /*0026*/ 	.short	(.L_7 - .L_6)
	.align		4
.L_6:
        /*0028*/ 	.word	index@(triton_poi_fused__prelu_kernel_add_2)
        /*002c*/ 	.word	0x00000000
.L_7:


//--------------------- .nv.info.triton_poi_fused__prelu_kernel_add_2 --------------------------
	.section	.nv.info.triton_poi_fused__prelu_kernel_add_2,"",@"SHT_CUDA_INFO"
	.sectionflags	@""
	.align	4


	//----- nvinfo : EIATTR_CUDA_API_VERSION
	.align		4
        /*0000*/ 	.byte	0x04, 0x37
        /*0002*/ 	.short	(.L_9 - .L_8)
.L_8:
        /*0004*/ 	.word	0x0000007c


	//----- nvinfo : EIATTR_KPARAM_INFO
	.align		4
.L_9:
        /*0008*/ 	.byte	0x04, 0x17
        /*000a*/ 	.short	(.L_11 - .L_10)
.L_10:
        /*000c*/ 	.word	0x00000000
        /*0010*/ 	.short	0x0004
        /*0012*/ 	.short	0x0020
        /*0014*/ 	.byte	0x00, 0xf0, 0x11, 0x00


	//----- nvinfo : EIATTR_KPARAM_INFO
	.align		4
.L_11:
        /*0018*/ 	.byte	0x04, 0x17
        /*001a*/ 	.short	(.L_13 - .L_12)
.L_12:
        /*001c*/ 	.word	0x00000000
        /*0020*/ 	.short	0x0003
        /*0022*/ 	.short	0x0018
        /*0024*/ 	.byte	0x00, 0xf4, 0x21, 0x00


	//----- nvinfo : EIATTR_KPARAM_INFO
	.align		4
.L_13:
        /*0028*/ 	.byte	0x04, 0x17
        /*002a*/ 	.short	(.L_15 - .L_14)
.L_14:
        /*002c*/ 	.word	0x00000000
        /*0030*/ 	.short	0x0002
        /*0032*/ 	.short	0x0010
        /*0034*/ 	.byte	0x00, 0xf4, 0x21, 0x00


	//----- nvinfo : EIATTR_KPARAM_INFO
	.align		4
.L_15:
        /*0038*/ 	.byte	0x04, 0x17
        /*003a*/ 	.short	(.L_17 - .L_16)
.L_16:
        /*003c*/ 	.word	0x00000000
        /*0040*/ 	.short	0x0001
        /*0042*/ 	.short	0x0008
        /*0044*/ 	.byte	0x00, 0xf4, 0x21, 0x00


	//----- nvinfo : EIATTR_KPARAM_INFO
	.align		4
.L_17:
        /*0048*/ 	.byte	0x04, 0x17
        /*004a*/ 	.short	(.L_19 - .L_18)
.L_18:
        /*004c*/ 	.word	0x00000000
        /*0050*/ 	.short	0x0000
        /*0052*/ 	.short	0x0000
        /*0054*/ 	.byte	0x00, 0xf4, 0x21, 0x00


	//----- nvinfo : EIATTR_SPARSE_MMA_MASK
	.align		4
.L_19:
        /*0058*/ 	.byte	0x03, 0x50
        /*005a*/ 	.short	0x0000


	//----- nvinfo : EIATTR_MAXREG_COUNT
	.align		4
        /*005c*/ 	.byte	0x03, 0x1b
        /*005e*/ 	.short	0x00ff


	//----- nvinfo : EIATTR_EXIT_INSTR_OFFSETS
	.align		4
        /*0060*/ 	.byte	0x04, 0x1c
        /*0062*/ 	.short	(.L_21 - .L_20)


	//   ....[0]....
.L_20:
        /*0064*/ 	.word	0x00000320


	//   ....[1]....
        /*0068*/ 	.word	0x00000340


	//----- nvinfo : EIATTR_REQNTID
	.align		4
.L_21:
        /*006c*/ 	.byte	0x04, 0x10
        /*006e*/ 	.short	(.L_23 - .L_22)
.L_22:
        /*0070*/ 	.word	0x00000080
        /*0074*/ 	.word	0x00000001
        /*0078*/ 	.word	0x00000001


	//----- nvinfo : EIATTR_CBANK_PARAM_SIZE
	.align		4
.L_23:
        /*007c*/ 	.byte	0x03, 0x19
        /*007e*/ 	.short	0x0024


	//----- nvinfo : EIATTR_PARAM_CBANK
	.align		4
        /*0080*/ 	.byte	0x04, 0x0a
        /*0082*/ 	.short	(.L_25 - .L_24)
	.align		4
.L_24:
        /*0084*/ 	.word	index@(.nv.constant0.triton_poi_fused__prelu_kernel_add_2)
        /*0088*/ 	.short	0x0210
        /*008a*/ 	.short	0x0024


	//----- nvinfo : EIATTR_SW_WAR
	.align		4
.L_25:
        /*008c*/ 	.byte	0x04, 0x36
        /*008e*/ 	.short	(.L_27 - .L_26)
.L_26:
        /*0090*/ 	.word	0x00000008
.L_27:


//--------------------- .nv.callgraph             --------------------------
	.section	.nv.callgraph,"",@"SHT_CUDA_CALLGRAPH"
	.align	4
	.sectionentsize	8
	.align		4
        /*0000*/ 	.word	0x00000000
	.align		4
        /*0004*/ 	.word	0xffffffff
	.align		4
        /*0008*/ 	.word	0x00000000
	.align		4
        /*000c*/ 	.word	0xfffffffe
	.align		4
        /*0010*/ 	.word	0x00000000
	.align		4
        /*0014*/ 	.word	0xfffffffd
	.align		4
        /*0018*/ 	.word	0x00000000
	.align		4
        /*001c*/ 	.word	0xfffffffc


//--------------------- .text.triton_poi_fused__prelu_kernel_add_2 --------------------------
	.section	.text.triton_poi_fused__prelu_kernel_add_2,"ax",@progbits
	.align	128
        .global         triton_poi_fused__prelu_kernel_add_2
        .type           triton_poi_fused__prelu_kernel_add_2,@function
        .size           triton_poi_fused__prelu_kernel_add_2,(.L_x_1 - triton_poi_fused__prelu_kernel_add_2)
        .other          triton_poi_fused__prelu_kernel_add_2,@"STO_CUDA_ENTRY STV_DEFAULT"
triton_poi_fused__prelu_kernel_add_2:
.text.triton_poi_fused__prelu_kernel_add_2:
[----:B------:R-:W0:Y:S02]  /*0000*/  LDC R1, c[0x0][0x28] ;  /* 0x00000a00ff017b82 */ /* 0x000e240000000800 */
[----:B------:R-:W1:Y:S01]  /*0010*/  S2R R0, SR_TID.X ;  /* 0x0000000000007919 */ /* 0x000e620000002100 */
[----:B------:R-:W-:Y:S01]  /*0020*/  HFMA2.MMA R2, -RZ, RZ, 0, 0 ;  /* 0x00000000ff027435 */ /* 0x000fe200000001ff */
[----:B------:R-:W2:Y:S01]  /*0030*/  LDC.64 R10, c[0x0][0x210] ;  /* 0x00008400ff0a7b82 */ /* 0x000ea20000000a00 */
[----:B------:R-:W-:Y:S01]  /*0040*/  IMAD.MOV.U32 R12, RZ, RZ, RZ ;  /* 0x000000ffff0c7224 */ /* 0x000fe200078e00ff */
[----:B------:R-:W3:Y:S01]  /*0050*/  S2R R3, SR_CTAID.X ;  /* 0x0000000000037919 */ /* 0x000ee20000002500 */
[----:B------:R-:W-:-:S05]  /*0060*/  ULDC.64 UR4, c[0x0][0x208] ;  /* 0x0000820000047ab9 */ /* 0x000fca0000000a00 */
[----:B------:R-:W4:Y:S08]  /*0070*/  LDC.64 R8, c[0x0][0x218] ;  /* 0x00008600ff087b82 */ /* 0x000f300000000a00 */
[----:B------:R-:W5:Y:S01]  /*0080*/  LDC.64 R6, c[0x0][0x220] ;  /* 0x00008800ff067b82 */ /* 0x000f620000000a00 */
[----:B-1----:R-:W-:-:S04]  /*0090*/  SHF.L.U32 R0, R0, 0x1, RZ ;  /* 0x0000000100007819 */ /* 0x002fc800000006ff */
[----:B------:R-:W-:-:S04]  /*00a0*/  LOP3.LUT R0, R0, 0xfe, RZ, 0xc0, !PT ;  /* 0x000000fe00007812 */ /* 0x000fc800078ec0ff */
[----:B---3--:R-:W-:-:S04]  /*00b0*/  LEA R3, R3, R0, 0x8 ;  /* 0x0000000003037211 */ /* 0x008fc800078e40ff */
[C---:B------:R-:W-:Y:S01]  /*00c0*/  ISETP.GE.AND P2, PT, R3.reuse, 0x1d00, PT ;  /* 0x00001d000300780c */ /* 0x040fe20003f46270 */
[C---:B------:R-:W-:Y:S02]  /*00d0*/  VIADD R13, R3.reuse, 0x1 ;  /* 0x00000001030d7836 */ /* 0x040fe40000000000 */
[----:B------:R-:W-:-:S04]  /*00e0*/  IMAD.HI R0, R3, -0x72c234f7, R2 ;  /* 0x8d3dcb0903007827 */ /* 0x000fc800078e0202 */
[----:B------:R-:W-:Y:S01]  /*00f0*/  IMAD.HI R4, R13, -0x72c234f7, R12 ;  /* 0x8d3dcb090d047827 */ /* 0x000fe200078e020c */
[----:B------:R-:W-:-:S03]  /*0100*/  SHF.R.U32.HI R5, RZ, 0x1f, R0 ;  /* 0x0000001fff057819 */ /* 0x000fc60000011600 */
[----:B--2---:R-:W-:Y:S01]  /*0110*/  IMAD.WIDE R10, R3, 0x4, R10 ;  /* 0x00000004030a7825 */ /* 0x004fe200078e020a */
[----:B------:R-:W-:Y:S02]  /*0120*/  SHF.R.U32.HI R15, RZ, 0x1f, R4 ;  /* 0x0000001fff0f7819 */ /* 0x000fe40000011604 */
[----:B------:R-:W-:Y:S02]  /*0130*/  LEA.HI.SX32 R2, R0, R5, 0x1b ;  /* 0x0000000500027211 */ /* 0x000fe400078fdaff */
[----:B------:R-:W-:Y:S02]  /*0140*/  LEA.HI.SX32 R15, R4, R15, 0x1b ;  /* 0x0000000f040f7211 */ /* 0x000fe400078fdaff */
[----:B------:R-:W-:Y:S02]  /*0150*/  CS2R R4, SRZ ;  /* 0x0000000000047805 */ /* 0x000fe4000001ff00 */
[----:B------:R-:W-:Y:S01]  /*0160*/  LEA.HI R0, R2, R2, RZ, 0x5 ;  /* 0x0000000202007211 */ /* 0x000fe200078f28ff */
[----:B------:R-:W-:-:S03]  /*0170*/  IMAD R17, R15, -0x3a, R13 ;  /* 0xffffffc60f117824 */ /* 0x000fc600078e020d */
[----:B------:R-:W-:Y:S01]  /*0180*/  LOP3.LUT R13, R0, 0xffffffe0, RZ, 0xc0, !PT ;  /* 0xffffffe0000d7812 */ /* 0x000fe200078ec0ff */
[C---:B------:R-:W-:Y:S01]  /*0190*/  IMAD R15, R2.reuse, -0x3a, R3 ;  /* 0xffffffc6020f7824 */ /* 0x040fe200078e0203 */
[----:B------:R1:W2:Y:S01]  /*01a0*/  @!P2 LDG.E.64 R4, desc[UR4][R10.64] ;  /* 0x000000040a04a981 */ /* 0x0002a2000c1e1b00 */
[C---:B------:R-:W-:Y:S01]  /*01b0*/  IMAD R17, R2.reuse, 0x3c, R17 ;  /* 0x0000003c02117824 */ /* 0x040fe200078e0211 */
[----:B------:R-:W-:Y:S01]  /*01c0*/  IADD3 R13, R2, -R13, RZ ;  /* 0x8000000d020d7210 */ /* 0x000fe20007ffe0ff */
[----:B------:R-:W-:Y:S01]  /*01d0*/  IMAD R15, R2, 0x3c, R15 ;  /* 0x0000003c020f7824 */ /* 0x000fe200078e020f */
[----:B------:R-:W-:Y:S01]  /*01e0*/  MOV R0, RZ ;  /* 0x000000ff00007202 */ /* 0x000fe20000000f00 */
[----:B------:R-:W-:Y:S02]  /*01f0*/  VIADD R17, R17, 0x1 ;  /* 0x0000000111117836 */ /* 0x000fe40000000000 */
[----:B----4-:R-:W-:Y:S01]  /*0200*/  IMAD.WIDE R8, R13, 0x4, R8 ;  /* 0x000000040d087825 */ /* 0x010fe200078e0208 */
[----:B------:R-:W-:-:S02]  /*0210*/  IADD3 R19, R15, 0x1, RZ ;  /* 0x000000010f137810 */ /* 0x000fc40007ffe0ff */
[----:B------:R-:W-:Y:S01]  /*0220*/  CS2R R14, SRZ ;  /* 0x00000000000e7805 */ /* 0x000fe2000001ff00 */
[----:B-1----:R-:W1:Y:S01]  /*0230*/  LDC.64 R10, c[0x0][0x228] ;  /* 0x00008a00ff0a7b82 */ /* 0x002e620000000a00 */
[----:B------:R-:W3:Y:S01]  /*0240*/  @!P2 LDG.E.EL R0, desc[UR4][R8.64] ;  /* 0x000000040800a981 */ /* 0x000ee2000c2e1900 */
[----:B-----5:R-:W-:-:S03]  /*0250*/  IMAD.WIDE R12, R19, 0x4, R6 ;  /* 0x00000004130c7825 */ /* 0x020fc600078e0206 */
[----:B------:R-:W4:Y:S01]  /*0260*/  @!P2 LDG.E.EL R15, desc[UR4][R8.64] ;  /* 0x00000004080fa981 */ /* 0x000f22000c2e1900 */
[----:B------:R-:W-:Y:S01]  /*0270*/  IMAD.WIDE R6, R17, 0x4, R6 ;  /* 0x0000000411067825 */ /* 0x000fe200078e0206 */
[----:B------:R-:W-:-:S04]  /*0280*/  HFMA2.MMA R17, -RZ, RZ, 0, 0 ;  /* 0x00000000ff117435 */ /* 0x000fc800000001ff */
[----:B------:R-:W5:Y:S06]  /*0290*/  @!P2 LDG.E R14, desc[UR4][R6.64] ;  /* 0x00000004060ea981 */ /* 0x000f6c000c1e1900 */
[----:B------:R-:W5:Y:S01]  /*02a0*/  @!P2 LDG.E R17, desc[UR4][R12.64] ;  /* 0x000000040c11a981 */ /* 0x000f62000c1e1900 */
[----:B-1----:R-:W-:Y:S01]  /*02b0*/  IMAD.WIDE R2, R3, 0x4, R10 ;  /* 0x0000000403027825 */ /* 0x002fe200078e020a */
[----:B--2---:R-:W-:Y:S02]  /*02c0*/  FSETP.GT.AND P0, PT, R4, RZ, PT ;  /* 0x000000ff0400720b */ /* 0x004fe40003f04000 */
[----:B------:R-:W-:-:S13]  /*02d0*/  FSETP.GT.AND P1, PT, R5, RZ, PT ;  /* 0x000000ff0500720b */ /* 0x000fda0003f24000 */
[----:B---3--:R-:W-:Y:S01]  /*02e0*/  @!P1 FMUL R5, R0, R5 ;  /* 0x0000000500059220 */ /* 0x008fe20000400000 */
[----:B----4-:R-:W-:-:S03]  /*02f0*/  @!P0 FMUL R4, R15, R4 ;  /* 0x000000040f048220 */ /* 0x010fc60000400000 */
[----:B-----5:R-:W-:Y:S01]  /*0300*/  FADD R5, R5, R14 ;  /* 0x0000000e05057221 */ /* 0x020fe20000000000 */
[----:B------:R-:W-:Y:S01]  /*0310*/  FADD R4, R4, R17 ;  /* 0x0000001104047221 */ /* 0x000fe20000000000 */
[----:B------:R-:W-:Y:S06]  /*0320*/  @P2 EXIT ;  /* 0x000000000000294d */ /* 0x000fec0003800000 */
[----:B------:R-:W-:Y:S01]  /*0330*/  STG.E.64 desc[UR4][R2.64], R4 ;  /* 0x0000000402007986 */ /* 0x000fe2000c101b04 */
[----:B------:R-:W-:Y:S05]  /*0340*/  EXIT ;  /* 0x000000000000794d */ /* 0x000fea0003800000 */
.L_x_0:
[----:B------:R-:W-:-:S00]  /*0350*/  BRA `(.L_x_0) ;  /* 0xfffffffc00fc7947 */ /* 0x000fc0000383ffff */
[----:B------:R-:W-:-:S00]  /*0360*/  NOP ;  /* 0x0000000000007918 */ /* 0x000fc00000000000 */
        /* <DEDUP_REMOVED lines=9> */
.L_x_1:


//--------------------- .nv.constant0.triton_poi_fused__prelu_kernel_add_2 --------------------------
	.section	.nv.constant0.triton_poi_fused__prelu_kernel_add_2,"a",@progbits
	.sectionflags	@""
	.align	4
.nv.constant0.triton_poi_fused__prelu_kernel_add_2:
	.zero		564
